//
// Generated by NVIDIA NVVM Compiler
//
// Compiler Build ID: CL-36424714
// Cuda compilation tools, release 13.0, V13.0.88
// Based on NVVM 20.0.0
//

.version 9.0
.target sm_100
.address_size 64

	// .globl	_ZN3cub18CUB_300001_SM_10006detail11EmptyKernelIvEEvv
.global .align 1 .b8 _ZN41_INTERNAL_b12075a9_4_k_cu_2c0498aa_1881544cuda3std3__45__cpo5beginE[1];
.global .align 1 .b8 _ZN41_INTERNAL_b12075a9_4_k_cu_2c0498aa_1881544cuda3std3__45__cpo3endE[1];
.global .align 1 .b8 _ZN41_INTERNAL_b12075a9_4_k_cu_2c0498aa_1881544cuda3std3__45__cpo6cbeginE[1];
.global .align 1 .b8 _ZN41_INTERNAL_b12075a9_4_k_cu_2c0498aa_1881544cuda3std3__45__cpo4cendE[1];
.global .align 1 .b8 _ZN41_INTERNAL_b12075a9_4_k_cu_2c0498aa_1881544cuda3std3__45__cpo6rbeginE[1];
.global .align 1 .b8 _ZN41_INTERNAL_b12075a9_4_k_cu_2c0498aa_1881544cuda3std3__45__cpo4rendE[1];
.global .align 1 .b8 _ZN41_INTERNAL_b12075a9_4_k_cu_2c0498aa_1881544cuda3std3__45__cpo7crbeginE[1];
.global .align 1 .b8 _ZN41_INTERNAL_b12075a9_4_k_cu_2c0498aa_1881544cuda3std3__45__cpo5crendE[1];
.global .align 1 .b8 _ZN41_INTERNAL_b12075a9_4_k_cu_2c0498aa_1881544cuda3std3__443_GLOBAL__N__b12075a9_4_k_cu_2c0498aa_1881546ignoreE[1];
.global .align 1 .b8 _ZN41_INTERNAL_b12075a9_4_k_cu_2c0498aa_1881544cuda3std3__419piecewise_constructE[1];
.global .align 1 .b8 _ZN41_INTERNAL_b12075a9_4_k_cu_2c0498aa_1881544cuda3std3__48in_placeE[1];
.global .align 1 .b8 _ZN41_INTERNAL_b12075a9_4_k_cu_2c0498aa_1881544cuda3std3__420unreachable_sentinelE[1];
.global .align 1 .b8 _ZN41_INTERNAL_b12075a9_4_k_cu_2c0498aa_1881544cuda3std3__47nulloptE[1];
.global .align 1 .b8 _ZN41_INTERNAL_b12075a9_4_k_cu_2c0498aa_1881544cuda3std3__48unexpectE[1];
.global .align 1 .b8 _ZN41_INTERNAL_b12075a9_4_k_cu_2c0498aa_1881544cuda3std6ranges3__45__cpo4swapE[1];
.global .align 1 .b8 _ZN41_INTERNAL_b12075a9_4_k_cu_2c0498aa_1881544cuda3std6ranges3__45__cpo9iter_moveE[1];
.global .align 1 .b8 _ZN41_INTERNAL_b12075a9_4_k_cu_2c0498aa_1881544cuda3std6ranges3__45__cpo5beginE[1];
.global .align 1 .b8 _ZN41_INTERNAL_b12075a9_4_k_cu_2c0498aa_1881544cuda3std6ranges3__45__cpo3endE[1];
.global .align 1 .b8 _ZN41_INTERNAL_b12075a9_4_k_cu_2c0498aa_1881544cuda3std6ranges3__45__cpo6cbeginE[1];
.global .align 1 .b8 _ZN41_INTERNAL_b12075a9_4_k_cu_2c0498aa_1881544cuda3std6ranges3__45__cpo4cendE[1];
.global .align 1 .b8 _ZN41_INTERNAL_b12075a9_4_k_cu_2c0498aa_1881544cuda3std6ranges3__45__cpo7advanceE[1];
.global .align 1 .b8 _ZN41_INTERNAL_b12075a9_4_k_cu_2c0498aa_1881544cuda3std6ranges3__45__cpo9iter_swapE[1];
.global .align 1 .b8 _ZN41_INTERNAL_b12075a9_4_k_cu_2c0498aa_1881544cuda3std6ranges3__45__cpo4nextE[1];
.global .align 1 .b8 _ZN41_INTERNAL_b12075a9_4_k_cu_2c0498aa_1881544cuda3std6ranges3__45__cpo4prevE[1];
.global .align 1 .b8 _ZN41_INTERNAL_b12075a9_4_k_cu_2c0498aa_1881544cuda3std6ranges3__45__cpo4dataE[1];
.global .align 1 .b8 _ZN41_INTERNAL_b12075a9_4_k_cu_2c0498aa_1881544cuda3std6ranges3__45__cpo5cdataE[1];
.global .align 1 .b8 _ZN41_INTERNAL_b12075a9_4_k_cu_2c0498aa_1881544cuda3std6ranges3__45__cpo4sizeE[1];
.global .align 1 .b8 _ZN41_INTERNAL_b12075a9_4_k_cu_2c0498aa_1881544cuda3std6ranges3__45__cpo5ssizeE[1];
.global .align 1 .b8 _ZN41_INTERNAL_b12075a9_4_k_cu_2c0498aa_1881544cuda3std6ranges3__45__cpo8distanceE[1];
.global .align 1 .b8 _ZN41_INTERNAL_b12075a9_4_k_cu_2c0498aa_1881546thrust24THRUST_300001_SM_1000_NS8cuda_cub3parE[1];
.global .align 1 .b8 _ZN41_INTERNAL_b12075a9_4_k_cu_2c0498aa_1881546thrust24THRUST_300001_SM_1000_NS8cuda_cub10par_nosyncE[1];
.global .align 1 .b8 _ZN41_INTERNAL_b12075a9_4_k_cu_2c0498aa_1881546thrust24THRUST_300001_SM_1000_NS6system6detail10sequential3seqE[1];
.global .align 1 .b8 _ZN41_INTERNAL_b12075a9_4_k_cu_2c0498aa_1881546thrust24THRUST_300001_SM_1000_NS12placeholders2_1E[1];
.global .align 1 .b8 _ZN41_INTERNAL_b12075a9_4_k_cu_2c0498aa_1881546thrust24THRUST_300001_SM_1000_NS12placeholders2_2E[1];
.global .align 1 .b8 _ZN41_INTERNAL_b12075a9_4_k_cu_2c0498aa_1881546thrust24THRUST_300001_SM_1000_NS12placeholders2_3E[1];
.global .align 1 .b8 _ZN41_INTERNAL_b12075a9_4_k_cu_2c0498aa_1881546thrust24THRUST_300001_SM_1000_NS12placeholders2_4E[1];
.global .align 1 .b8 _ZN41_INTERNAL_b12075a9_4_k_cu_2c0498aa_1881546thrust24THRUST_300001_SM_1000_NS12placeholders2_5E[1];
.global .align 1 .b8 _ZN41_INTERNAL_b12075a9_4_k_cu_2c0498aa_1881546thrust24THRUST_300001_SM_1000_NS12placeholders2_6E[1];
.global .align 1 .b8 _ZN41_INTERNAL_b12075a9_4_k_cu_2c0498aa_1881546thrust24THRUST_300001_SM_1000_NS12placeholders2_7E[1];
.global .align 1 .b8 _ZN41_INTERNAL_b12075a9_4_k_cu_2c0498aa_1881546thrust24THRUST_300001_SM_1000_NS12placeholders2_8E[1];
.global .align 1 .b8 _ZN41_INTERNAL_b12075a9_4_k_cu_2c0498aa_1881546thrust24THRUST_300001_SM_1000_NS12placeholders2_9E[1];
.global .align 1 .b8 _ZN41_INTERNAL_b12075a9_4_k_cu_2c0498aa_1881546thrust24THRUST_300001_SM_1000_NS12placeholders3_10E[1];
.global .align 1 .b8 _ZN41_INTERNAL_b12075a9_4_k_cu_2c0498aa_1881546thrust24THRUST_300001_SM_1000_NS3seqE[1];

.visible .entry _ZN3cub18CUB_300001_SM_10006detail11EmptyKernelIvEEvv()
{


	ret;

}


// ===== COMPILED SASS (sm_100) =====

	.target	sm_100

	.elftype	@"ET_EXEC"


//--------------------- .note.nv.tkinfo           --------------------------
	.section	.note.nv.tkinfo,"",@"SHT_NOTE"
	.sectionflags	@"SHF_NOTE_NV_TKINFO"
	.tkinfo
        /*0018*/ 	.word	0x00000002
        /*0030*/ 	.string	""
        /*0030*/ 	.string	"ptxas"
        /*0030*/ 	.string	"Cuda compilation tools, release 13.0, V13.0.88"
        /*0030*/ 	.string	"Build cuda_13.0.r13.0/compiler.36424714_0"
        /*0030*/ 	.string	"-arch sm_100 -m 64 "



//--------------------- .note.nv.cuinfo           --------------------------
	.section	.note.nv.cuinfo,"",@"SHT_NOTE"
	.sectionflags	@"SHF_NOTE_NV_CUINFO"
        /*0018*/ 	.short	0x0002
        /*001a*/ 	.short	0x0064
        /*001c*/ 	.short	0x0082
	.zero		2


//--------------------- .nv.info                  --------------------------
	.section	.nv.info,"",@"SHT_CUDA_INFO"
	.align	4


	//----- nvinfo : EIATTR_REGCOUNT
	.align		4
        /*0000*/ 	.byte	0x04, 0x2f
        /*0002*/ 	.short	(.L_44 - .L_43)
	.align		4
.L_43:
        /*0004*/ 	.word	index@(_ZN3cub18CUB_300001_SM_10006detail11EmptyKernelIvEEvv)
        /*0008*/ 	.word	0x00000004


	//----- nvinfo : EIATTR_FRAME_SIZE
	.align		4
.L_44:
        /*000c*/ 	.byte	0x04, 0x11
        /*000e*/ 	.short	(.L_46 - .L_45)
	.align		4
.L_45:
        /*0010*/ 	.word	index@(_ZN3cub18CUB_300001_SM_10006detail11EmptyKernelIvEEvv)
        /*0014*/ 	.word	0x00000000


	//----- nvinfo : EIATTR_MIN_STACK_SIZE
	.align		4
.L_46:
        /*0018*/ 	.byte	0x04, 0x12
        /*001a*/ 	.short	(.L_48 - .L_47)
	.align		4
.L_47:
        /*001c*/ 	.word	index@(_ZN3cub18CUB_300001_SM_10006detail11EmptyKernelIvEEvv)
        /*0020*/ 	.word	0x00000000
.L_48:


//--------------------- .nv.compat                --------------------------
	.section	.nv.compat,"",@"SHT_CUDA_COMPAT_INFO"
	.align	4
        /*0000*/ 	.byte	0x02, 0x09, 0x00, 0x00, 0x02, 0x02, 0x01, 0x00, 0x02, 0x05, 0x05, 0x00, 0x03, 0x07, 0x01, 0x01
        /*0010*/ 	.byte	0x02, 0x03, 0x00, 0x00, 0x02, 0x06, 0x01, 0x00, 0x04, 0x0b, 0x08, 0x00, 0x09, 0x00, 0x00, 0x00
        /*0020*/ 	.byte	0x00, 0x00, 0x00, 0x00


//--------------------- .nv.info._ZN3cub18CUB_300001_SM_10006detail11EmptyKernelIvEEvv --------------------------
	.section	.nv.info._ZN3cub18CUB_300001_SM_10006detail11EmptyKernelIvEEvv,"",@"SHT_CUDA_INFO"
	.sectionflags	@""
	.align	4


	//----- nvinfo : EIATTR_CUDA_API_VERSION
	.align		4
        /*0000*/ 	.byte	0x04, 0x37
        /*0002*/ 	.short	(.L_50 - .L_49)
.L_49:
        /*0004*/ 	.word	0x00000082


	//----- nvinfo : EIATTR_SPARSE_MMA_MASK
	.align		4
.L_50:
        /*0008*/ 	.byte	0x03, 0x50
        /*000a*/ 	.short	0x0000


	//----- nvinfo : EIATTR_MAXREG_COUNT
	.align		4
        /*000c*/ 	.byte	0x03, 0x1b
        /*000e*/ 	.short	0x00ff


	//----- nvinfo : EIATTR_MERCURY_ISA_VERSION
	.align		4
        /*0010*/ 	.byte	0x03, 0x5f
        /*0012*/ 	.short	0x0101


	//----- nvinfo : EIATTR_VRC_CTA_INIT_COUNT
	.align		4
        /*0014*/ 	.byte	0x02, 0x4a
	.zero		1
	.zero		1


	//----- nvinfo : EIATTR_EXIT_INSTR_OFFSETS
	.align		4
        /*0018*/ 	.byte	0x04, 0x1c
        /*001a*/ 	.short	(.L_52 - .L_51)


	//   ....[0]....
.L_51:
        /*001c*/ 	.word	0x00000010


	//----- nvinfo : EIATTR_SW_WAR
	.align		4
.L_52:
        /*0020*/ 	.byte	0x04, 0x36
        /*0022*/ 	.short	(.L_54 - .L_53)
.L_53:
        /*0024*/ 	.word	0x00000008
.L_54:


//--------------------- .nv.callgraph             --------------------------
	.section	.nv.callgraph,"",@"SHT_CUDA_CALLGRAPH"
	.align	4
	.sectionentsize	8
	.align		4
        /*0000*/ 	.word	0x00000000
	.align		4
        /*0004*/ 	.word	0xffffffff
	.align		4
        /*0008*/ 	.word	0x00000000
	.align		4
        /*000c*/ 	.word	0xfffffffe
	.align		4
        /*0010*/ 	.word	0x00000000
	.align		4
        /*0014*/ 	.word	0xfffffffd
	.align		4
        /*0018*/ 	.word	0x00000000
	.align		4
        /*001c*/ 	.word	0xfffffffc


//--------------------- .nv.constant4             --------------------------
	.section	.nv.constant4,"a",@progbits
	.align	8
	.align		8
.nv.constant4:
        /*0000*/ 	.dword	_ZN41_INTERNAL_b12075a9_4_k_cu_2c0498aa_1885754cuda3std3__45__cpo5beginE
	.align		8
        /*0008*/ 	.dword	_ZN41_INTERNAL_b12075a9_4_k_cu_2c0498aa_1885754cuda3std3__45__cpo3endE
	.align		8
        /*0010*/ 	.dword	_ZN41_INTERNAL_b12075a9_4_k_cu_2c0498aa_1885754cuda3std3__45__cpo6cbeginE
	.align		8
        /*0018*/ 	.dword	_ZN41_INTERNAL_b12075a9_4_k_cu_2c0498aa_1885754cuda3std3__45__cpo4cendE
	.align		8
        /*0020*/ 	.dword	_ZN41_INTERNAL_b12075a9_4_k_cu_2c0498aa_1885754cuda3std3__45__cpo6rbeginE
	.align		8
        /*0028*/ 	.dword	_ZN41_INTERNAL_b12075a9_4_k_cu_2c0498aa_1885754cuda3std3__45__cpo4rendE
	.align		8
        /*0030*/ 	.dword	_ZN41_INTERNAL_b12075a9_4_k_cu_2c0498aa_1885754cuda3std3__45__cpo7crbeginE
	.align		8
        /*0038*/ 	.dword	_ZN41_INTERNAL_b12075a9_4_k_cu_2c0498aa_1885754cuda3std3__45__cpo5crendE
	.align		8
        /*0040*/ 	.dword	_ZN41_INTERNAL_b12075a9_4_k_cu_2c0498aa_1885754cuda3std3__443_GLOBAL__N__b12075a9_4_k_cu_2c0498aa_1885756ignoreE
	.align		8
        /*0048*/ 	.dword	_ZN41_INTERNAL_b12075a9_4_k_cu_2c0498aa_1885754cuda3std3__419piecewise_constructE
	.align		8
        /*0050*/ 	.dword	_ZN41_INTERNAL_b12075a9_4_k_cu_2c0498aa_1885754cuda3std3__48in_placeE
	.align		8
        /*0058*/ 	.dword	_ZN41_INTERNAL_b12075a9_4_k_cu_2c0498aa_1885754cuda3std3__420unreachable_sentinelE
	.align		8
        /*0060*/ 	.dword	_ZN41_INTERNAL_b12075a9_4_k_cu_2c0498aa_1885754cuda3std3__47nulloptE
	.align		8
        /*0068*/ 	.dword	_ZN41_INTERNAL_b12075a9_4_k_cu_2c0498aa_1885754cuda3std3__48unexpectE
	.align		8
        /*0070*/ 	.dword	_ZN41_INTERNAL_b12075a9_4_k_cu_2c0498aa_1885754cuda3std6ranges3__45__cpo4swapE
	.align		8
        /*0078*/ 	.dword	_ZN41_INTERNAL_b12075a9_4_k_cu_2c0498aa_1885754cuda3std6ranges3__45__cpo9iter_moveE
	.align		8
        /*0080*/ 	.dword	_ZN41_INTERNAL_b12075a9_4_k_cu_2c0498aa_1885754cuda3std6ranges3__45__cpo5beginE
	.align		8
        /*0088*/ 	.dword	_ZN41_INTERNAL_b12075a9_4_k_cu_2c0498aa_1885754cuda3std6ranges3__45__cpo3endE
	.align		8
        /*0090*/ 	.dword	_ZN41_INTERNAL_b12075a9_4_k_cu_2c0498aa_1885754cuda3std6ranges3__45__cpo6cbeginE
	.align		8
        /*0098*/ 	.dword	_ZN41_INTERNAL_b12075a9_4_k_cu_2c0498aa_1885754cuda3std6ranges3__45__cpo4cendE
	.align		8
        /*00a0*/ 	.dword	_ZN41_INTERNAL_b12075a9_4_k_cu_2c0498aa_1885754cuda3std6ranges3__45__cpo7advanceE
	.align		8
        /*00a8*/ 	.dword	_ZN41_INTERNAL_b12075a9_4_k_cu_2c0498aa_1885754cuda3std6ranges3__45__cpo9iter_swapE
	.align		8
        /*00b0*/ 	.dword	_ZN41_INTERNAL_b12075a9_4_k_cu_2c0498aa_1885754cuda3std6ranges3__45__cpo4nextE
	.align		8
        /*00b8*/ 	.dword	_ZN41_INTERNAL_b12075a9_4_k_cu_2c0498aa_1885754cuda3std6ranges3__45__cpo4prevE
	.align		8
        /*00c0*/ 	.dword	_ZN41_INTERNAL_b12075a9_4_k_cu_2c0498aa_1885754cuda3std6ranges3__45__cpo4dataE
	.align		8
        /*00c8*/ 	.dword	_ZN41_INTERNAL_b12075a9_4_k_cu_2c0498aa_1885754cuda3std6ranges3__45__cpo5cdataE
	.align		8
        /*00d0*/ 	.dword	_ZN41_INTERNAL_b12075a9_4_k_cu_2c0498aa_1885754cuda3std6ranges3__45__cpo4sizeE
	.align		8
        /*00d8*/ 	.dword	_ZN41_INTERNAL_b12075a9_4_k_cu_2c0498aa_1885754cuda3std6ranges3__45__cpo5ssizeE
	.align		8
        /*00e0*/ 	.dword	_ZN41_INTERNAL_b12075a9_4_k_cu_2c0498aa_1885754cuda3std6ranges3__45__cpo8distanceE
	.align		8
        /*00e8*/ 	.dword	_ZN41_INTERNAL_b12075a9_4_k_cu_2c0498aa_1885756thrust24THRUST_300001_SM_1000_NS8cuda_cub3parE
	.align		8
        /*00f0*/ 	.dword	_ZN41_INTERNAL_b12075a9_4_k_cu_2c0498aa_1885756thrust24THRUST_300001_SM_1000_NS8cuda_cub10par_nosyncE
	.align		8
        /*00f8*/ 	.dword	_ZN41_INTERNAL_b12075a9_4_k_cu_2c0498aa_1885756thrust24THRUST_300001_SM_1000_NS6system6detail10sequential3seqE
	.align		8
        /*0100*/ 	.dword	_ZN41_INTERNAL_b12075a9_4_k_cu_2c0498aa_1885756thrust24THRUST_300001_SM_1000_NS12placeholders2_1E
	.align		8
        /*0108*/ 	.dword	_ZN41_INTERNAL_b12075a9_4_k_cu_2c0498aa_1885756thrust24THRUST_300001_SM_1000_NS12placeholders2_2E
	.align		8
        /*0110*/ 	.dword	_ZN41_INTERNAL_b12075a9_4_k_cu_2c0498aa_1885756thrust24THRUST_300001_SM_1000_NS12placeholders2_3E
	.align		8
        /*0118*/ 	.dword	_ZN41_INTERNAL_b12075a9_4_k_cu_2c0498aa_1885756thrust24THRUST_300001_SM_1000_NS12placeholders2_4E
	.align		8
        /*0120*/ 	.dword	_ZN41_INTERNAL_b12075a9_4_k_cu_2c0498aa_1885756thrust24THRUST_300001_SM_1000_NS12placeholders2_5E
	.align		8
        /*0128*/ 	.dword	_ZN41_INTERNAL_b12075a9_4_k_cu_2c0498aa_1885756thrust24THRUST_300001_SM_1000_NS12placeholders2_6E
	.align		8
        /*0130*/ 	.dword	_ZN41_INTERNAL_b12075a9_4_k_cu_2c0498aa_1885756thrust24THRUST_300001_SM_1000_NS12placeholders2_7E
	.align		8
        /*0138*/ 	.dword	_ZN41_INTERNAL_b12075a9_4_k_cu_2c0498aa_1885756thrust24THRUST_300001_SM_1000_NS12placeholders2_8E
	.align		8
        /*0140*/ 	.dword	_ZN41_INTERNAL_b12075a9_4_k_cu_2c0498aa_1885756thrust24THRUST_300001_SM_1000_NS12placeholders2_9E
	.align		8
        /*0148*/ 	.dword	_ZN41_INTERNAL_b12075a9_4_k_cu_2c0498aa_1885756thrust24THRUST_300001_SM_1000_NS12placeholders3_10E
	.align		8
        /*0150*/ 	.dword	_ZN41_INTERNAL_b12075a9_4_k_cu_2c0498aa_1885756thrust24THRUST_300001_SM_1000_NS3seqE


//--------------------- .text._ZN3cub18CUB_300001_SM_10006detail11EmptyKernelIvEEvv --------------------------
	.section	.text._ZN3cub18CUB_300001_SM_10006detail11EmptyKernelIvEEvv,"ax",@progbits
	.align	128
        .global         _ZN3cub18CUB_300001_SM_10006detail11EmptyKernelIvEEvv
        .type           _ZN3cub18CUB_300001_SM_10006detail11EmptyKernelIvEEvv,@function
        .size           _ZN3cub18CUB_300001_SM_10006detail11EmptyKernelIvEEvv,(.L_x_1 - _ZN3cub18CUB_300001_SM_10006detail11EmptyKernelIvEEvv)
        .other          _ZN3cub18CUB_300001_SM_10006detail11EmptyKernelIvEEvv,@"STO_CUDA_ENTRY STV_DEFAULT"
_ZN3cub18CUB_300001_SM_10006detail11EmptyKernelIvEEvv:
.text._ZN3cub18CUB_300001_SM_10006detail11EmptyKernelIvEEvv:
[----:B------:R-:W-:Y:S01]  /*0000*/  LDC R1, c[0x0][0x37c] ;  /* 0x0000df00ff017b82 */ /* 0x000fe20000000800 */
[----:B------:R-:W-:Y:S05]  /*0010*/  EXIT ;  /* 0x000000000000794d */ /* 0x000fea0003800000 */
.L_x_0:
[----:B------:R-:W-:-:S00]  /*0020*/  BRA `(.L_x_0) ;  /* 0xfffffffc00fc7947 */ /* 0x000fc0000383ffff */
[----:B------:R-:W-:-:S00]  /*0030*/  NOP ;  /* 0x0000000000007918 */ /* 0x000fc00000000000 */
        /* <DEDUP_REMOVED lines=12> */
.L_x_1:


//--------------------- .nv.shared.reserved.0     --------------------------
	.section	.nv.shared.reserved.0,"aw",@nobits
	.weak		__nv_reservedSMEM_offset_0_alias
	.size		__nv_reservedSMEM_offset_0_alias, 0, 64
	.other		__nv_reservedSMEM_offset_0_alias,@"STO_CUDA_RESERVED_SHARED STV_DEFAULT"
__nv_reservedSMEM_offset_0_alias:
	.zero		0
	.zero		64


//--------------------- .nv.global                --------------------------
	.section	.nv.global,"aw",@nobits
.nv.global:
	.type		_ZN41_INTERNAL_b12075a9_4_k_cu_2c0498aa_1885756thrust24THRUST_300001_SM_1000_NS3seqE,@object
	.size		_ZN41_INTERNAL_b12075a9_4_k_cu_2c0498aa_1885756thrust24THRUST_300001_SM_1000_NS3seqE,(_ZN41_INTERNAL_b12075a9_4_k_cu_2c0498aa_1885754cuda3std3__48in_placeE - _ZN41_INTERNAL_b12075a9_4_k_cu_2c0498aa_1885756thrust24THRUST_300001_SM_1000_NS3seqE)
_ZN41_INTERNAL_b12075a9_4_k_cu_2c0498aa_1885756thrust24THRUST_300001_SM_1000_NS3seqE:
	.zero		1
	.type		_ZN41_INTERNAL_b12075a9_4_k_cu_2c0498aa_1885754cuda3std3__48in_placeE,@object
	.size		_ZN41_INTERNAL_b12075a9_4_k_cu_2c0498aa_1885754cuda3std3__48in_placeE,(_ZN41_INTERNAL_b12075a9_4_k_cu_2c0498aa_1885754cuda3std6ranges3__45__cpo4sizeE - _ZN41_INTERNAL_b12075a9_4_k_cu_2c0498aa_1885754cuda3std3__48in_placeE)
_ZN41_INTERNAL_b12075a9_4_k_cu_2c0498aa_1885754cuda3std3__48in_placeE:
	.zero		1
	.type		_ZN41_INTERNAL_b12075a9_4_k_cu_2c0498aa_1885754cuda3std6ranges3__45__cpo4sizeE,@object
	.size		_ZN41_INTERNAL_b12075a9_4_k_cu_2c0498aa_1885754cuda3std6ranges3__45__cpo4sizeE,(_ZN41_INTERNAL_b12075a9_4_k_cu_2c0498aa_1885756thrust24THRUST_300001_SM_1000_NS12placeholders2_3E - _ZN41_INTERNAL_b12075a9_4_k_cu_2c0498aa_1885754cuda3std6ranges3__45__cpo4sizeE)
_ZN41_INTERNAL_b12075a9_4_k_cu_2c0498aa_1885754cuda3std6ranges3__45__cpo4sizeE:
	.zero		1
	.type		_ZN41_INTERNAL_b12075a9_4_k_cu_2c0498aa_1885756thrust24THRUST_300001_SM_1000_NS12placeholders2_3E,@object
	.size		_ZN41_INTERNAL_b12075a9_4_k_cu_2c0498aa_1885756thrust24THRUST_300001_SM_1000_NS12placeholders2_3E,(_ZN41_INTERNAL_b12075a9_4_k_cu_2c0498aa_1885754cuda3std3__45__cpo6cbeginE - _ZN41_INTERNAL_b12075a9_4_k_cu_2c0498aa_1885756thrust24THRUST_300001_SM_1000_NS12placeholders2_3E)
_ZN41_INTERNAL_b12075a9_4_k_cu_2c0498aa_1885756thrust24THRUST_300001_SM_1000_NS12placeholders2_3E:
	.zero		1
	.type		_ZN41_INTERNAL_b12075a9_4_k_cu_2c0498aa_1885754cuda3std3__45__cpo6cbeginE,@object
	.size		_ZN41_INTERNAL_b12075a9_4_k_cu_2c0498aa_1885754cuda3std3__45__cpo6cbeginE,(_ZN41_INTERNAL_b12075a9_4_k_cu_2c0498aa_1885754cuda3std6ranges3__45__cpo6cbeginE - _ZN41_INTERNAL_b12075a9_4_k_cu_2c0498aa_1885754cuda3std3__45__cpo6cbeginE)
_ZN41_INTERNAL_b12075a9_4_k_cu_2c0498aa_1885754cuda3std3__45__cpo6cbeginE:
	.zero		1
	.type		_ZN41_INTERNAL_b12075a9_4_k_cu_2c0498aa_1885754cuda3std6ranges3__45__cpo6cbeginE,@object
	.size		_ZN41_INTERNAL_b12075a9_4_k_cu_2c0498aa_1885754cuda3std6ranges3__45__cpo6cbeginE,(_ZN41_INTERNAL_b12075a9_4_k_cu_2c0498aa_1885756thrust24THRUST_300001_SM_1000_NS12placeholders2_7E - _ZN41_INTERNAL_b12075a9_4_k_cu_2c0498aa_1885754cuda3std6ranges3__45__cpo6cbeginE)
_ZN41_INTERNAL_b12075a9_4_k_cu_2c0498aa_1885754cuda3std6ranges3__45__cpo6cbeginE:
	.zero		1
	.type		_ZN41_INTERNAL_b12075a9_4_k_cu_2c0498aa_1885756thrust24THRUST_300001_SM_1000_NS12placeholders2_7E,@object
	.size		_ZN41_INTERNAL_b12075a9_4_k_cu_2c0498aa_1885756thrust24THRUST_300001_SM_1000_NS12placeholders2_7E,(_ZN41_INTERNAL_b12075a9_4_k_cu_2c0498aa_1885754cuda3std3__45__cpo7crbeginE - _ZN41_INTERNAL_b12075a9_4_k_cu_2c0498aa_1885756thrust24THRUST_300001_SM_1000_NS12placeholders2_7E)
_ZN41_INTERNAL_b12075a9_4_k_cu_2c0498aa_1885756thrust24THRUST_300001_SM_1000_NS12placeholders2_7E:
	.zero		1
	.type		_ZN41_INTERNAL_b12075a9_4_k_cu_2c0498aa_1885754cuda3std3__45__cpo7crbeginE,@object
	.size		_ZN41_INTERNAL_b12075a9_4_k_cu_2c0498aa_1885754cuda3std3__45__cpo7crbeginE,(_ZN41_INTERNAL_b12075a9_4_k_cu_2c0498aa_1885754cuda3std6ranges3__45__cpo4nextE - _ZN41_INTERNAL_b12075a9_4_k_cu_2c0498aa_1885754cuda3std3__45__cpo7crbeginE)
_ZN41_INTERNAL_b12075a9_4_k_cu_2c0498aa_1885754cuda3std3__45__cpo7crbeginE:
	.zero		1
	.type		_ZN41_INTERNAL_b12075a9_4_k_cu_2c0498aa_1885754cuda3std6ranges3__45__cpo4nextE,@object
	.size		_ZN41_INTERNAL_b12075a9_4_k_cu_2c0498aa_1885754cuda3std6ranges3__45__cpo4nextE,(_ZN41_INTERNAL_b12075a9_4_k_cu_2c0498aa_1885754cuda3std6ranges3__45__cpo4swapE - _ZN41_INTERNAL_b12075a9_4_k_cu_2c0498aa_1885754cuda3std6ranges3__45__cpo4nextE)
_ZN41_INTERNAL_b12075a9_4_k_cu_2c0498aa_1885754cuda3std6ranges3__45__cpo4nextE:
	.zero		1
	.type		_ZN41_INTERNAL_b12075a9_4_k_cu_2c0498aa_1885754cuda3std6ranges3__45__cpo4swapE,@object
	.size		_ZN41_INTERNAL_b12075a9_4_k_cu_2c0498aa_1885754cuda3std6ranges3__45__cpo4swapE,(_ZN41_INTERNAL_b12075a9_4_k_cu_2c0498aa_1885756thrust24THRUST_300001_SM_1000_NS8cuda_cub10par_nosyncE - _ZN41_INTERNAL_b12075a9_4_k_cu_2c0498aa_1885754cuda3std6ranges3__45__cpo4swapE)
_ZN41_INTERNAL_b12075a9_4_k_cu_2c0498aa_1885754cuda3std6ranges3__45__cpo4swapE:
	.zero		1
	.type		_ZN41_INTERNAL_b12075a9_4_k_cu_2c0498aa_1885756thrust24THRUST_300001_SM_1000_NS8cuda_cub10par_nosyncE,@object
	.size		_ZN41_INTERNAL_b12075a9_4_k_cu_2c0498aa_1885756thrust24THRUST_300001_SM_1000_NS8cuda_cub10par_nosyncE,(_ZN41_INTERNAL_b12075a9_4_k_cu_2c0498aa_1885756thrust24THRUST_300001_SM_1000_NS12placeholders2_9E - _ZN41_INTERNAL_b12075a9_4_k_cu_2c0498aa_1885756thrust24THRUST_300001_SM_1000_NS8cuda_cub10par_nosyncE)
_ZN41_INTERNAL_b12075a9_4_k_cu_2c0498aa_1885756thrust24THRUST_300001_SM_1000_NS8cuda_cub10par_nosyncE:
	.zero		1
	.type		_ZN41_INTERNAL_b12075a9_4_k_cu_2c0498aa_1885756thrust24THRUST_300001_SM_1000_NS12placeholders2_9E,@object
	.size		_ZN41_INTERNAL_b12075a9_4_k_cu_2c0498aa_1885756thrust24THRUST_300001_SM_1000_NS12placeholders2_9E,(_ZN41_INTERNAL_b12075a9_4_k_cu_2c0498aa_1885754cuda3std3__443_GLOBAL__N__b12075a9_4_k_cu_2c0498aa_1885756ignoreE - _ZN41_INTERNAL_b12075a9_4_k_cu_2c0498aa_1885756thrust24THRUST_300001_SM_1000_NS12placeholders2_9E)
_ZN41_INTERNAL_b12075a9_4_k_cu_2c0498aa_1885756thrust24THRUST_300001_SM_1000_NS12placeholders2_9E:
	.zero		1
	.type		_ZN41_INTERNAL_b12075a9_4_k_cu_2c0498aa_1885754cuda3std3__443_GLOBAL__N__b12075a9_4_k_cu_2c0498aa_1885756ignoreE,@object
	.size		_ZN41_INTERNAL_b12075a9_4_k_cu_2c0498aa_1885754cuda3std3__443_GLOBAL__N__b12075a9_4_k_cu_2c0498aa_1885756ignoreE,(_ZN41_INTERNAL_b12075a9_4_k_cu_2c0498aa_1885754cuda3std6ranges3__45__cpo4dataE - _ZN41_INTERNAL_b12075a9_4_k_cu_2c0498aa_1885754cuda3std3__443_GLOBAL__N__b12075a9_4_k_cu_2c0498aa_1885756ignoreE)
_ZN41_INTERNAL_b12075a9_4_k_cu_2c0498aa_1885754cuda3std3__443_GLOBAL__N__b12075a9_4_k_cu_2c0498aa_1885756ignoreE:
	.zero		1
	.type		_ZN41_INTERNAL_b12075a9_4_k_cu_2c0498aa_1885754cuda3std6ranges3__45__cpo4dataE,@object
	.size		_ZN41_INTERNAL_b12075a9_4_k_cu_2c0498aa_1885754cuda3std6ranges3__45__cpo4dataE,(_ZN41_INTERNAL_b12075a9_4_k_cu_2c0498aa_1885756thrust24THRUST_300001_SM_1000_NS12placeholders2_1E - _ZN41_INTERNAL_b12075a9_4_k_cu_2c0498aa_1885754cuda3std6ranges3__45__cpo4dataE)
_ZN41_INTERNAL_b12075a9_4_k_cu_2c0498aa_1885754cuda3std6ranges3__45__cpo4dataE:
	.zero		1
	.type		_ZN41_INTERNAL_b12075a9_4_k_cu_2c0498aa_1885756thrust24THRUST_300001_SM_1000_NS12placeholders2_1E,@object
	.size		_ZN41_INTERNAL_b12075a9_4_k_cu_2c0498aa_1885756thrust24THRUST_300001_SM_1000_NS12placeholders2_1E,(_ZN41_INTERNAL_b12075a9_4_k_cu_2c0498aa_1885754cuda3std3__45__cpo5beginE - _ZN41_INTERNAL_b12075a9_4_k_cu_2c0498aa_1885756thrust24THRUST_300001_SM_1000_NS12placeholders2_1E)
_ZN41_INTERNAL_b12075a9_4_k_cu_2c0498aa_1885756thrust24THRUST_300001_SM_1000_NS12placeholders2_1E:
	.zero		1
	.type		_ZN41_INTERNAL_b12075a9_4_k_cu_2c0498aa_1885754cuda3std3__45__cpo5beginE,@object
	.size		_ZN41_INTERNAL_b12075a9_4_k_cu_2c0498aa_1885754cuda3std3__45__cpo5beginE,(_ZN41_INTERNAL_b12075a9_4_k_cu_2c0498aa_1885754cuda3std6ranges3__45__cpo5beginE - _ZN41_INTERNAL_b12075a9_4_k_cu_2c0498aa_1885754cuda3std3__45__cpo5beginE)
_ZN41_INTERNAL_b12075a9_4_k_cu_2c0498aa_1885754cuda3std3__45__cpo5beginE:
	.zero		1
	.type		_ZN41_INTERNAL_b12075a9_4_k_cu_2c0498aa_1885754cuda3std6ranges3__45__cpo5beginE,@object
	.size		_ZN41_INTERNAL_b12075a9_4_k_cu_2c0498aa_1885754cuda3std6ranges3__45__cpo5beginE,(_ZN41_INTERNAL_b12075a9_4_k_cu_2c0498aa_1885756thrust24THRUST_300001_SM_1000_NS12placeholders2_5E - _ZN41_INTERNAL_b12075a9_4_k_cu_2c0498aa_1885754cuda3std6ranges3__45__cpo5beginE)
_ZN41_INTERNAL_b12075a9_4_k_cu_2c0498aa_1885754cuda3std6ranges3__45__cpo5beginE:
	.zero		1
	.type		_ZN41_INTERNAL_b12075a9_4_k_cu_2c0498aa_1885756thrust24THRUST_300001_SM_1000_NS12placeholders2_5E,@object
	.size		_ZN41_INTERNAL_b12075a9_4_k_cu_2c0498aa_1885756thrust24THRUST_300001_SM_1000_NS12placeholders2_5E,(_ZN41_INTERNAL_b12075a9_4_k_cu_2c0498aa_1885754cuda3std3__45__cpo6rbeginE - _ZN41_INTERNAL_b12075a9_4_k_cu_2c0498aa_1885756thrust24THRUST_300001_SM_1000_NS12placeholders2_5E)
_ZN41_INTERNAL_b12075a9_4_k_cu_2c0498aa_1885756thrust24THRUST_300001_SM_1000_NS12placeholders2_5E:
	.zero		1
	.type		_ZN41_INTERNAL_b12075a9_4_k_cu_2c0498aa_1885754cuda3std3__45__cpo6rbeginE,@object
	.size		_ZN41_INTERNAL_b12075a9_4_k_cu_2c0498aa_1885754cuda3std3__45__cpo6rbeginE,(_ZN41_INTERNAL_b12075a9_4_k_cu_2c0498aa_1885754cuda3std6ranges3__45__cpo7advanceE - _ZN41_INTERNAL_b12075a9_4_k_cu_2c0498aa_1885754cuda3std3__45__cpo6rbeginE)
_ZN41_INTERNAL_b12075a9_4_k_cu_2c0498aa_1885754cuda3std3__45__cpo6rbeginE:
	.zero		1
	.type		_ZN41_INTERNAL_b12075a9_4_k_cu_2c0498aa_1885754cuda3std6ranges3__45__cpo7advanceE,@object
	.size		_ZN41_INTERNAL_b12075a9_4_k_cu_2c0498aa_1885754cuda3std6ranges3__45__cpo7advanceE,(_ZN41_INTERNAL_b12075a9_4_k_cu_2c0498aa_1885754cuda3std3__47nulloptE - _ZN41_INTERNAL_b12075a9_4_k_cu_2c0498aa_1885754cuda3std6ranges3__45__cpo7advanceE)
_ZN41_INTERNAL_b12075a9_4_k_cu_2c0498aa_1885754cuda3std6ranges3__45__cpo7advanceE:
	.zero		1
	.type		_ZN41_INTERNAL_b12075a9_4_k_cu_2c0498aa_1885754cuda3std3__47nulloptE,@object
	.size		_ZN41_INTERNAL_b12075a9_4_k_cu_2c0498aa_1885754cuda3std3__47nulloptE,(_ZN41_INTERNAL_b12075a9_4_k_cu_2c0498aa_1885754cuda3std6ranges3__45__cpo8distanceE - _ZN41_INTERNAL_b12075a9_4_k_cu_2c0498aa_1885754cuda3std3__47nulloptE)
_ZN41_INTERNAL_b12075a9_4_k_cu_2c0498aa_1885754cuda3std3__47nulloptE:
	.zero		1
	.type		_ZN41_INTERNAL_b12075a9_4_k_cu_2c0498aa_1885754cuda3std6ranges3__45__cpo8distanceE,@object
	.size		_ZN41_INTERNAL_b12075a9_4_k_cu_2c0498aa_1885754cuda3std6ranges3__45__cpo8distanceE,(_ZN41_INTERNAL_b12075a9_4_k_cu_2c0498aa_1885756thrust24THRUST_300001_SM_1000_NS12placeholders3_10E - _ZN41_INTERNAL_b12075a9_4_k_cu_2c0498aa_1885754cuda3std6ranges3__45__cpo8distanceE)
_ZN41_INTERNAL_b12075a9_4_k_cu_2c0498aa_1885754cuda3std6ranges3__45__cpo8distanceE:
	.zero		1
	.type		_ZN41_INTERNAL_b12075a9_4_k_cu_2c0498aa_1885756thrust24THRUST_300001_SM_1000_NS12placeholders3_10E,@object
	.size		_ZN41_INTERNAL_b12075a9_4_k_cu_2c0498aa_1885756thrust24THRUST_300001_SM_1000_NS12placeholders3_10E,(_ZN41_INTERNAL_b12075a9_4_k_cu_2c0498aa_1885754cuda3std3__419piecewise_constructE - _ZN41_INTERNAL_b12075a9_4_k_cu_2c0498aa_1885756thrust24THRUST_300001_SM_1000_NS12placeholders3_10E)
_ZN41_INTERNAL_b12075a9_4_k_cu_2c0498aa_1885756thrust24THRUST_300001_SM_1000_NS12placeholders3_10E:
	.zero		1
	.type		_ZN41_INTERNAL_b12075a9_4_k_cu_2c0498aa_1885754cuda3std3__419piecewise_constructE,@object
	.size		_ZN41_INTERNAL_b12075a9_4_k_cu_2c0498aa_1885754cuda3std3__419piecewise_constructE,(_ZN41_INTERNAL_b12075a9_4_k_cu_2c0498aa_1885754cuda3std6ranges3__45__cpo5cdataE - _ZN41_INTERNAL_b12075a9_4_k_cu_2c0498aa_1885754cuda3std3__419piecewise_constructE)
_ZN41_INTERNAL_b12075a9_4_k_cu_2c0498aa_1885754cuda3std3__419piecewise_constructE:
	.zero		1
	.type		_ZN41_INTERNAL_b12075a9_4_k_cu_2c0498aa_1885754cuda3std6ranges3__45__cpo5cdataE,@object
	.size		_ZN41_INTERNAL_b12075a9_4_k_cu_2c0498aa_1885754cuda3std6ranges3__45__cpo5cdataE,(_ZN41_INTERNAL_b12075a9_4_k_cu_2c0498aa_1885756thrust24THRUST_300001_SM_1000_NS12placeholders2_2E - _ZN41_INTERNAL_b12075a9_4_k_cu_2c0498aa_1885754cuda3std6ranges3__45__cpo5cdataE)
_ZN41_INTERNAL_b12075a9_4_k_cu_2c0498aa_1885754cuda3std6ranges3__45__cpo5cdataE:
	.zero		1
	.type		_ZN41_INTERNAL_b12075a9_4_k_cu_2c0498aa_1885756thrust24THRUST_300001_SM_1000_NS12placeholders2_2E,@object
	.size		_ZN41_INTERNAL_b12075a9_4_k_cu_2c0498aa_1885756thrust24THRUST_300001_SM_1000_NS12placeholders2_2E,(_ZN41_INTERNAL_b12075a9_4_k_cu_2c0498aa_1885754cuda3std3__45__cpo3endE - _ZN41_INTERNAL_b12075a9_4_k_cu_2c0498aa_1885756thrust24THRUST_300001_SM_1000_NS12placeholders2_2E)
_ZN41_INTERNAL_b12075a9_4_k_cu_2c0498aa_1885756thrust24THRUST_300001_SM_1000_NS12placeholders2_2E:
	.zero		1
	.type		_ZN41_INTERNAL_b12075a9_4_k_cu_2c0498aa_1885754cuda3std3__45__cpo3endE,@object
	.size		_ZN41_INTERNAL_b12075a9_4_k_cu_2c0498aa_1885754cuda3std3__45__cpo3endE,(_ZN41_INTERNAL_b12075a9_4_k_cu_2c0498aa_1885754cuda3std6ranges3__45__cpo3endE - _ZN41_INTERNAL_b12075a9_4_k_cu_2c0498aa_1885754cuda3std3__45__cpo3endE)
_ZN41_INTERNAL_b12075a9_4_k_cu_2c0498aa_1885754cuda3std3__45__cpo3endE:
	.zero		1
	.type		_ZN41_INTERNAL_b12075a9_4_k_cu_2c0498aa_1885754cuda3std6ranges3__45__cpo3endE,@object
	.size		_ZN41_INTERNAL_b12075a9_4_k_cu_2c0498aa_1885754cuda3std6ranges3__45__cpo3endE,(_ZN41_INTERNAL_b12075a9_4_k_cu_2c0498aa_1885756thrust24THRUST_300001_SM_1000_NS12placeholders2_6E - _ZN41_INTERNAL_b12075a9_4_k_cu_2c0498aa_1885754cuda3std6ranges3__45__cpo3endE)
_ZN41_INTERNAL_b12075a9_4_k_cu_2c0498aa_1885754cuda3std6ranges3__45__cpo3endE:
	.zero		1
	.type		_ZN41_INTERNAL_b12075a9_4_k_cu_2c0498aa_1885756thrust24THRUST_300001_SM_1000_NS12placeholders2_6E,@object
	.size		_ZN41_INTERNAL_b12075a9_4_k_cu_2c0498aa_1885756thrust24THRUST_300001_SM_1000_NS12placeholders2_6E,(_ZN41_INTERNAL_b12075a9_4_k_cu_2c0498aa_1885754cuda3std3__45__cpo4rendE - _ZN41_INTERNAL_b12075a9_4_k_cu_2c0498aa_1885756thrust24THRUST_300001_SM_1000_NS12placeholders2_6E)
_ZN41_INTERNAL_b12075a9_4_k_cu_2c0498aa_1885756thrust24THRUST_300001_SM_1000_NS12placeholders2_6E:
	.zero		1
	.type		_ZN41_INTERNAL_b12075a9_4_k_cu_2c0498aa_1885754cuda3std3__45__cpo4rendE,@object
	.size		_ZN41_INTERNAL_b12075a9_4_k_cu_2c0498aa_1885754cuda3std3__45__cpo4rendE,(_ZN41_INTERNAL_b12075a9_4_k_cu_2c0498aa_1885754cuda3std6ranges3__45__cpo9iter_swapE - _ZN41_INTERNAL_b12075a9_4_k_cu_2c0498aa_1885754cuda3std3__45__cpo4rendE)
_ZN41_INTERNAL_b12075a9_4_k_cu_2c0498aa_1885754cuda3std3__45__cpo4rendE:
	.zero		1
	.type		_ZN41_INTERNAL_b12075a9_4_k_cu_2c0498aa_1885754cuda3std6ranges3__45__cpo9iter_swapE,@object
	.size		_ZN41_INTERNAL_b12075a9_4_k_cu_2c0498aa_1885754cuda3std6ranges3__45__cpo9iter_swapE,(_ZN41_INTERNAL_b12075a9_4_k_cu_2c0498aa_1885754cuda3std3__48unexpectE - _ZN41_INTERNAL_b12075a9_4_k_cu_2c0498aa_1885754cuda3std6ranges3__45__cpo9iter_swapE)
_ZN41_INTERNAL_b12075a9_4_k_cu_2c0498aa_1885754cuda3std6ranges3__45__cpo9iter_swapE:
	.zero		1
	.type		_ZN41_INTERNAL_b12075a9_4_k_cu_2c0498aa_1885754cuda3std3__48unexpectE,@object
	.size		_ZN41_INTERNAL_b12075a9_4_k_cu_2c0498aa_1885754cuda3std3__48unexpectE,(_ZN41_INTERNAL_b12075a9_4_k_cu_2c0498aa_1885756thrust24THRUST_300001_SM_1000_NS8cuda_cub3parE - _ZN41_INTERNAL_b12075a9_4_k_cu_2c0498aa_1885754cuda3std3__48unexpectE)
_ZN41_INTERNAL_b12075a9_4_k_cu_2c0498aa_1885754cuda3std3__48unexpectE:
	.zero		1
	.type		_ZN41_INTERNAL_b12075a9_4_k_cu_2c0498aa_1885756thrust24THRUST_300001_SM_1000_NS8cuda_cub3parE,@object
	.size		_ZN41_INTERNAL_b12075a9_4_k_cu_2c0498aa_1885756thrust24THRUST_300001_SM_1000_NS8cuda_cub3parE,(_ZN41_INTERNAL_b12075a9_4_k_cu_2c0498aa_1885756thrust24THRUST_300001_SM_1000_NS12placeholders2_4E - _ZN41_INTERNAL_b12075a9_4_k_cu_2c0498aa_1885756thrust24THRUST_300001_SM_1000_NS8cuda_cub3parE)
_ZN41_INTERNAL_b12075a9_4_k_cu_2c0498aa_1885756thrust24THRUST_300001_SM_1000_NS8cuda_cub3parE:
	.zero		1
	.type		_ZN41_INTERNAL_b12075a9_4_k_cu_2c0498aa_1885756thrust24THRUST_300001_SM_1000_NS12placeholders2_4E,@object
	.size		_ZN41_INTERNAL_b12075a9_4_k_cu_2c0498aa_1885756thrust24THRUST_300001_SM_1000_NS12placeholders2_4E,(_ZN41_INTERNAL_b12075a9_4_k_cu_2c0498aa_1885754cuda3std3__45__cpo4cendE - _ZN41_INTERNAL_b12075a9_4_k_cu_2c0498aa_1885756thrust24THRUST_300001_SM_1000_NS12placeholders2_4E)
_ZN41_INTERNAL_b12075a9_4_k_cu_2c0498aa_1885756thrust24THRUST_300001_SM_1000_NS12placeholders2_4E:
	.zero		1
	.type		_ZN41_INTERNAL_b12075a9_4_k_cu_2c0498aa_1885754cuda3std3__45__cpo4cendE,@object
	.size		_ZN41_INTERNAL_b12075a9_4_k_cu_2c0498aa_1885754cuda3std3__45__cpo4cendE,(_ZN41_INTERNAL_b12075a9_4_k_cu_2c0498aa_1885754cuda3std6ranges3__45__cpo4cendE - _ZN41_INTERNAL_b12075a9_4_k_cu_2c0498aa_1885754cuda3std3__45__cpo4cendE)
_ZN41_INTERNAL_b12075a9_4_k_cu_2c0498aa_1885754cuda3std3__45__cpo4cendE:
	.zero		1
	.type		_ZN41_INTERNAL_b12075a9_4_k_cu_2c0498aa_1885754cuda3std6ranges3__45__cpo4cendE,@object
	.size		_ZN41_INTERNAL_b12075a9_4_k_cu_2c0498aa_1885754cuda3std6ranges3__45__cpo4cendE,(_ZN41_INTERNAL_b12075a9_4_k_cu_2c0498aa_1885754cuda3std3__420unreachable_sentinelE - _ZN41_INTERNAL_b12075a9_4_k_cu_2c0498aa_1885754cuda3std6ranges3__45__cpo4cendE)
_ZN41_INTERNAL_b12075a9_4_k_cu_2c0498aa_1885754cuda3std6ranges3__45__cpo4cendE:
	.zero		1
	.type		_ZN41_INTERNAL_b12075a9_4_k_cu_2c0498aa_1885754cuda3std3__420unreachable_sentinelE,@object
	.size		_ZN41_INTERNAL_b12075a9_4_k_cu_2c0498aa_1885754cuda3std3__420unreachable_sentinelE,(_ZN41_INTERNAL_b12075a9_4_k_cu_2c0498aa_1885754cuda3std6ranges3__45__cpo5ssizeE - _ZN41_INTERNAL_b12075a9_4_k_cu_2c0498aa_1885754cuda3std3__420unreachable_sentinelE)
_ZN41_INTERNAL_b12075a9_4_k_cu_2c0498aa_1885754cuda3std3__420unreachable_sentinelE:
	.zero		1
	.type		_ZN41_INTERNAL_b12075a9_4_k_cu_2c0498aa_1885754cuda3std6ranges3__45__cpo5ssizeE,@object
	.size		_ZN41_INTERNAL_b12075a9_4_k_cu_2c0498aa_1885754cuda3std6ranges3__45__cpo5ssizeE,(_ZN41_INTERNAL_b12075a9_4_k_cu_2c0498aa_1885756thrust24THRUST_300001_SM_1000_NS12placeholders2_8E - _ZN41_INTERNAL_b12075a9_4_k_cu_2c0498aa_1885754cuda3std6ranges3__45__cpo5ssizeE)
_ZN41_INTERNAL_b12075a9_4_k_cu_2c0498aa_1885754cuda3std6ranges3__45__cpo5ssizeE:
	.zero		1
	.type		_ZN41_INTERNAL_b12075a9_4_k_cu_2c0498aa_1885756thrust24THRUST_300001_SM_1000_NS12placeholders2_8E,@object
	.size		_ZN41_INTERNAL_b12075a9_4_k_cu_2c0498aa_1885756thrust24THRUST_300001_SM_1000_NS12placeholders2_8E,(_ZN41_INTERNAL_b12075a9_4_k_cu_2c0498aa_1885754cuda3std3__45__cpo5crendE - _ZN41_INTERNAL_b12075a9_4_k_cu_2c0498aa_1885756thrust24THRUST_300001_SM_1000_NS12placeholders2_8E)
_ZN41_INTERNAL_b12075a9_4_k_cu_2c0498aa_1885756thrust24THRUST_300001_SM_1000_NS12placeholders2_8E:
	.zero		1
	.type		_ZN41_INTERNAL_b12075a9_4_k_cu_2c0498aa_1885754cuda3std3__45__cpo5crendE,@object
	.size		_ZN41_INTERNAL_b12075a9_4_k_cu_2c0498aa_1885754cuda3std3__45__cpo5crendE,(_ZN41_INTERNAL_b12075a9_4_k_cu_2c0498aa_1885754cuda3std6ranges3__45__cpo4prevE - _ZN41_INTERNAL_b12075a9_4_k_cu_2c0498aa_1885754cuda3std3__45__cpo5crendE)
_ZN41_INTERNAL_b12075a9_4_k_cu_2c0498aa_1885754cuda3std3__45__cpo5crendE:
	.zero		1
	.type		_ZN41_INTERNAL_b12075a9_4_k_cu_2c0498aa_1885754cuda3std6ranges3__45__cpo4prevE,@object
	.size		_ZN41_INTERNAL_b12075a9_4_k_cu_2c0498aa_1885754cuda3std6ranges3__45__cpo4prevE,(_ZN41_INTERNAL_b12075a9_4_k_cu_2c0498aa_1885754cuda3std6ranges3__45__cpo9iter_moveE - _ZN41_INTERNAL_b12075a9_4_k_cu_2c0498aa_1885754cuda3std6ranges3__45__cpo4prevE)
_ZN41_INTERNAL_b12075a9_4_k_cu_2c0498aa_1885754cuda3std6ranges3__45__cpo4prevE:
	.zero		1
	.type		_ZN41_INTERNAL_b12075a9_4_k_cu_2c0498aa_1885754cuda3std6ranges3__45__cpo9iter_moveE,@object
	.size		_ZN41_INTERNAL_b12075a9_4_k_cu_2c0498aa_1885754cuda3std6ranges3__45__cpo9iter_moveE,(_ZN41_INTERNAL_b12075a9_4_k_cu_2c0498aa_1885756thrust24THRUST_300001_SM_1000_NS6system6detail10sequential3seqE - _ZN41_INTERNAL_b12075a9_4_k_cu_2c0498aa_1885754cuda3std6ranges3__45__cpo9iter_moveE)
_ZN41_INTERNAL_b12075a9_4_k_cu_2c0498aa_1885754cuda3std6ranges3__45__cpo9iter_moveE:
	.zero		1
	.type		_ZN41_INTERNAL_b12075a9_4_k_cu_2c0498aa_1885756thrust24THRUST_300001_SM_1000_NS6system6detail10sequential3seqE,@object
	.size		_ZN41_INTERNAL_b12075a9_4_k_cu_2c0498aa_1885756thrust24THRUST_300001_SM_1000_NS6system6detail10sequential3seqE,(.L_31 - _ZN41_INTERNAL_b12075a9_4_k_cu_2c0498aa_1885756thrust24THRUST_300001_SM_1000_NS6system6detail10sequential3seqE)
_ZN41_INTERNAL_b12075a9_4_k_cu_2c0498aa_1885756thrust24THRUST_300001_SM_1000_NS6system6detail10sequential3seqE:
	.zero		1
.L_31:


//--------------------- .nv.constant0._ZN3cub18CUB_300001_SM_10006detail11EmptyKernelIvEEvv --------------------------
	.section	.nv.constant0._ZN3cub18CUB_300001_SM_10006detail11EmptyKernelIvEEvv,"a",@progbits
	.sectionflags	@""
	.align	4
.nv.constant0._ZN3cub18CUB_300001_SM_10006detail11EmptyKernelIvEEvv:
	.zero		896


//--------------------- SYMBOLS --------------------------

	.type		.nv.reservedSmem.offset0,@object
	.size		.nv.reservedSmem.offset0,0x4
